	.headerflags	@"EF_CUDA_TEXMODE_UNIFIED EF_CUDA_64BIT_ADDRESS EF_CUDA_ACCELERATORS EF_CUDA_SM90 EF_CUDA_VIRTUAL_SM(EF_CUDA_SM90)"
	.elftype	@"ET_EXEC"


//--------------------- .nv.info                  --------------------------
	.section	.nv.info,"",@"SHT_CUDA_INFO"
	.align	4


	//----- nvinfo : EIATTR_REGCOUNT
	.align		4
        /*0000*/ 	.byte	0x04, 0x2f
        /*0002*/ 	.short	(.L_3 - .L_2)
	.align		4
.L_2:
        /*0004*/ 	.word	index@(triton_poi_fused__native_batch_norm_legit_no_training_mean_relu_19)
        /*0008*/ 	.word	0x00000018


	//----- nvinfo : EIATTR_MIN_STACK_SIZE
	.align		4
.L_3:
        /*000c*/ 	.byte	0x04, 0x12
        /*000e*/ 	.short	(.L_5 - .L_4)
	.align		4
.L_4:
        /*0010*/ 	.word	index@(triton_poi_fused__native_batch_norm_legit_no_training_mean_relu_19)
        /*0014*/ 	.word	0x00000000


	//----- nvinfo : EIATTR_FRAME_SIZE
	.align		4
.L_5:
        /*0018*/ 	.byte	0x04, 0x11
        /*001a*/ 	.short	(.L_7 - .L_6)
	.align		4
.L_6:
        /*001c*/ 	.word	index@(triton_poi_fused__native_batch_norm_legit_no_training_mean_relu_19)
        /*0020*/ 	.word	0x00000000


	//----- nvinfo : EIATTR_MIN_STACK_SIZE
	.align		4
.L_7:
        /*0024*/ 	.byte	0x04, 0x12
        /*0026*/ 	.short	(.L_9 - .L_8)
	.align		4
.L_8:
        /*0028*/ 	.word	index@(triton_poi_fused__native_batch_norm_legit_no_training_mean_relu_19)
        /*002c*/ 	.word	0x00000000
.L_9:


//--------------------- .nv.info.triton_poi_fused__native_batch_norm_legit_no_training_mean_relu_19 --------------------------
	.section	.nv.info.triton_poi_fused__native_batch_norm_legit_no_training_mean_relu_19,"",@"SHT_CUDA_INFO"
	.sectionflags	@""
	.align	4


	//----- nvinfo : EIATTR_CUDA_API_VERSION
	.align		4
        /*0000*/ 	.byte	0x04, 0x37
        /*0002*/ 	.short	(.L_11 - .L_10)
.L_10:
        /*0004*/ 	.word	0x0000007c


	//----- nvinfo : EIATTR_KPARAM_INFO
	.align		4
.L_11:
        /*0008*/ 	.byte	0x04, 0x17
        /*000a*/ 	.short	(.L_13 - .L_12)
.L_12:
        /*000c*/ 	.word	0x00000000
        /*0010*/ 	.short	0x0006
        /*0012*/ 	.short	0x0030
        /*0014*/ 	.byte	0x00, 0xf0, 0x11, 0x00


	//----- nvinfo : EIATTR_KPARAM_INFO
	.align		4
.L_13:
        /*0018*/ 	.byte	0x04, 0x17
        /*001a*/ 	.short	(.L_15 - .L_14)
.L_14:
        /*001c*/ 	.word	0x00000000
        /*0020*/ 	.short	0x0005
        /*0022*/ 	.short	0x0028
        /*0024*/ 	.byte	0x00, 0xf4, 0x21, 0x00


	//----- nvinfo : EIATTR_KPARAM_INFO
	.align		4
.L_15:
        /*0028*/ 	.byte	0x04, 0x17
        /*002a*/ 	.short	(.L_17 - .L_16)
.L_16:
        /*002c*/ 	.word	0x00000000
        /*0030*/ 	.short	0x0004
        /*0032*/ 	.short	0x0020
        /*0034*/ 	.byte	0x00, 0xf4, 0x21, 0x00


	//----- nvinfo : EIATTR_KPARAM_INFO
	.align		4
.L_17:
        /*0038*/ 	.byte	0x04, 0x17
        /*003a*/ 	.short	(.L_19 - .L_18)
.L_18:
        /*003c*/ 	.word	0x00000000
        /*0040*/ 	.short	0x0003
        /*0042*/ 	.short	0x0018
        /*0044*/ 	.byte	0x00, 0xf4, 0x21, 0x00


	//----- nvinfo : EIATTR_KPARAM_INFO
	.align		4
.L_19:
        /*0048*/ 	.byte	0x04, 0x17
        /*004a*/ 	.short	(.L_21 - .L_20)
.L_20:
        /*004c*/ 	.word	0x00000000
        /*0050*/ 	.short	0x0002
        /*0052*/ 	.short	0x0010
        /*0054*/ 	.byte	0x00, 0xf4, 0x21, 0x00


	//----- nvinfo : EIATTR_KPARAM_INFO
	.align		4
.L_21:
        /*0058*/ 	.byte	0x04, 0x17
        /*005a*/ 	.short	(.L_23 - .L_22)
.L_22:
        /*005c*/ 	.word	0x00000000
        /*0060*/ 	.short	0x0001
        /*0062*/ 	.short	0x0008
        /*0064*/ 	.byte	0x00, 0xf4, 0x21, 0x00


	//----- nvinfo : EIATTR_KPARAM_INFO
	.align		4
.L_23:
        /*0068*/ 	.byte	0x04, 0x17
        /*006a*/ 	.short	(.L_25 - .L_24)
.L_24:
        /*006c*/ 	.word	0x00000000
        /*0070*/ 	.short	0x0000
        /*0072*/ 	.short	0x0000
        /*0074*/ 	.byte	0x00, 0xf4, 0x21, 0x00


	//----- nvinfo : EIATTR_SPARSE_MMA_MASK
	.align		4
.L_25:
        /*0078*/ 	.byte	0x03, 0x50
        /*007a*/ 	.short	0x0000


	//----- nvinfo : EIATTR_MAXREG_COUNT
	.align		4
        /*007c*/ 	.byte	0x03, 0x1b
        /*007e*/ 	.short	0x00ff


	//----- nvinfo : EIATTR_EXIT_INSTR_OFFSETS
	.align		4
        /*0080*/ 	.byte	0x04, 0x1c
        /*0082*/ 	.short	(.L_27 - .L_26)


	//   ....[0]....
.L_26:
        /*0084*/ 	.word	0x000004b0


	//----- nvinfo : EIATTR_REQNTID
	.align		4
.L_27:
        /*0088*/ 	.byte	0x04, 0x10
        /*008a*/ 	.short	(.L_29 - .L_28)
.L_28:
        /*008c*/ 	.word	0x00000080
        /*0090*/ 	.word	0x00000001
        /*0094*/ 	.word	0x00000001


	//----- nvinfo : EIATTR_CBANK_PARAM_SIZE
	.align		4
.L_29:
        /*0098*/ 	.byte	0x03, 0x19
        /*009a*/ 	.short	0x0034


	//----- nvinfo : EIATTR_PARAM_CBANK
	.align		4
        /*009c*/ 	.byte	0x04, 0x0a
        /*009e*/ 	.short	(.L_31 - .L_30)
	.align		4
.L_30:
        /*00a0*/ 	.word	index@(.nv.constant0.triton_poi_fused__native_batch_norm_legit_no_training_mean_relu_19)
        /*00a4*/ 	.short	0x0210
        /*00a6*/ 	.short	0x0034


	//----- nvinfo : EIATTR_SW_WAR
	.align		4
.L_31:
        /*00a8*/ 	.byte	0x04, 0x36
        /*00aa*/ 	.short	(.L_33 - .L_32)
.L_32:
        /*00ac*/ 	.word	0x00000008
.L_33:


//--------------------- .nv.callgraph             --------------------------
	.section	.nv.callgraph,"",@"SHT_CUDA_CALLGRAPH"
	.align	4
	.sectionentsize	8
	.align		4
        /*0000*/ 	.word	0x00000000
	.align		4
        /*0004*/ 	.word	0xffffffff
	.align		4
        /*0008*/ 	.word	0x00000000
	.align		4
        /*000c*/ 	.word	0xfffffffe
	.align		4
        /*0010*/ 	.word	0x00000000
	.align		4
        /*0014*/ 	.word	0xfffffffd
	.align		4
        /*0018*/ 	.word	0x00000000
	.align		4
        /*001c*/ 	.word	0xfffffffc


//--------------------- .nv.constant4             --------------------------
	.section	.nv.constant4,"a",@progbits
	.align	8
	.align		8
.nv.constant4:
        /*0000*/ 	.dword	_$_str
	.align		8
        /*0008*/ 	.dword	_$_str_$_2


//--------------------- .text.triton_poi_fused__native_batch_norm_legit_no_training_mean_relu_19 --------------------------
	.section	.text.triton_poi_fused__native_batch_norm_legit_no_training_mean_relu_19,"ax",@progbits
	.align	128
        .global         triton_poi_fused__native_batch_norm_legit_no_training_mean_relu_19
        .type           triton_poi_fused__native_batch_norm_legit_no_training_mean_relu_19,@function
        .size           triton_poi_fused__native_batch_norm_legit_no_training_mean_relu_19,(.L_x_1 - triton_poi_fused__native_batch_norm_legit_no_training_mean_relu_19)
        .other          triton_poi_fused__native_batch_norm_legit_no_training_mean_relu_19,@"STO_CUDA_ENTRY STV_DEFAULT"
triton_poi_fused__native_batch_norm_legit_no_training_mean_relu_19:
.text.triton_poi_fused__native_batch_norm_legit_no_training_mean_relu_19:
[----:B------:R-:W-:Y:S01]  /*0000*/  LDC R1, c[0x0][0x28] ;  /* 0x00000a00ff017b82 */ /* 0x000fe20000000800 */
[----:B------:R-:W1:Y:S07]  /*0010*/  S2R R0, SR_TID.X ;  /* 0x0000000000007919 */ /* 0x000e6e0000002100 */
[----:B------:R-:W2:Y:S01]  /*0020*/  LDC.64 R12, c[0x0][0x220] ;  /* 0x00008800ff0c7b82 */ /* 0x000ea20000000a00 */
[----:B------:R-:W-:Y:S01]  /*0030*/  ULDC.64 UR4, c[0x0][0x208] ;  /* 0x0000820000047ab9 */ /* 0x000fe20000000a00 */
[----:B------:R-:W3:Y:S06]  /*0040*/  S2R R3, SR_CTAID.X ;  /* 0x0000000000037919 */ /* 0x000eec0000002500 */
[----:B------:R-:W4:Y:S08]  /*0050*/  LDC.64 R8, c[0x0][0x210] ;  /* 0x00008400ff087b82 */ /* 0x000f300000000a00 */
[----:B------:R-:W5:Y:S08]  /*0060*/  LDC.64 R10, c[0x0][0x218] ;  /* 0x00008600ff0a7b82 */ /* 0x000f700000000a00 */
[----:B------:R-:W4:Y:S01]  /*0070*/  LDC.64 R4, c[0x0][0x228] ;  /* 0x00008a00ff047b82 */ /* 0x000f220000000a00 */
[----:B-1----:R-:W-:-:S04]  /*0080*/  LOP3.LUT R0, R0, 0x7f, RZ, 0xc0, !PT ;  /* 0x0000007f00007812 */ /* 0x002fc800078ec0ff */
[----:B---3--:R-:W-:-:S04]  /*0090*/  LEA R0, R3, R0, 0x7 ;  /* 0x0000000003007211 */ /* 0x008fc800078e38ff */
[----:B------:R-:W-:-:S04]  /*00a0*/  SHF.R.S32.HI R3, RZ, 0x1f, R0 ;  /* 0x0000001fff037819 */ /* 0x000fc80000011400 */
[----:B------:R-:W-:-:S04]  /*00b0*/  LEA.HI R3, R3, R0, RZ, 0xb ;  /* 0x0000000003037211 */ /* 0x000fc800078f58ff */
[----:B------:R-:W-:-:S04]  /*00c0*/  LOP3.LUT R7, R3, 0xfffff800, RZ, 0xc0, !PT ;  /* 0xfffff80003077812 */ /* 0x000fc800078ec0ff */
[----:B------:R-:W-:-:S05]  /*00d0*/  IADD3 R7, R0, -R7, RZ ;  /* 0x8000000700077210 */ /* 0x000fca0007ffe0ff */
[----:B--2---:R-:W-:-:S05]  /*00e0*/  IMAD.WIDE R12, R7, 0x4, R12 ;  /* 0x00000004070c7825 */ /* 0x004fca00078e020c */
[----:B------:R1:W2:Y:S01]  /*00f0*/  LDG.E.EL R6, desc[UR4][R12.64] ;  /* 0x000000040c067981 */ /* 0x0002a2000c2e1900 */
[----:B------:R-:W-:Y:S01]  /*0100*/  SHF.L.U32 R14, R3, 0x2, RZ ;  /* 0x00000002030e7819 */ /* 0x000fe200000006ff */
[C---:B-----5:R-:W-:Y:S01]  /*0110*/  IMAD.WIDE R10, R7.reuse, 0x4, R10 ;  /* 0x00000004070a7825 */ /* 0x060fe200078e020a */
[----:B------:R-:W3:Y:S02]  /*0120*/  LDC.64 R2, c[0x0][0x230] ;  /* 0x00008c00ff027b82 */ /* 0x000ee40000000a00 */
[----:B------:R-:W-:Y:S01]  /*0130*/  LOP3.LUT R14, R14, 0xffffe000, RZ, 0xc0, !PT ;  /* 0xffffe0000e0e7812 */ /* 0x000fe200078ec0ff */
[----:B0---4-:R-:W-:Y:S02]  /*0140*/  IMAD.WIDE R4, R7, 0x4, R4 ;  /* 0x0000000407047825 */ /* 0x011fe400078e0204 */
[----:B------:R-:W4:Y:S01]  /*0150*/  LDG.E.EL R11, desc[UR4][R10.64] ;  /* 0x000000040a0b7981 */ /* 0x000f22000c2e1900 */
[----:B------:R-:W-:-:S03]  /*0160*/  IADD3 R15, R7, R14, RZ ;  /* 0x0000000e070f7210 */ /* 0x000fc60007ffe0ff */
[----:B------:R-:W5:Y:S01]  /*0170*/  LDG.E.EL R4, desc[UR4][R4.64] ;  /* 0x0000000404047981 */ /* 0x000f62000c2e1900 */
[----:B------:R-:W-:Y:S01]  /*0180*/  IADD3 R17, R15, 0x800, RZ ;  /* 0x000008000f117810 */ /* 0x000fe20007ffe0ff */
[--C-:B-1----:R-:W-:Y:S01]  /*0190*/  IMAD.WIDE R12, R15, 0x4, R8.reuse ;  /* 0x000000040f0c7825 */ /* 0x102fe200078e0208 */
[----:B------:R-:W-:Y:S02]  /*01a0*/  IADD3 R19, R15, 0x1000, RZ ;  /* 0x000010000f137810 */ /* 0x000fe40007ffe0ff */
[----:B------:R-:W-:Y:S01]  /*01b0*/  IADD3 R21, R15, 0x1800, RZ ;  /* 0x000018000f157810 */ /* 0x000fe20007ffe0ff */
[--C-:B------:R-:W-:Y:S02]  /*01c0*/  IMAD.WIDE R14, R17, 0x4, R8.reuse ;  /* 0x00000004110e7825 */ /* 0x100fe400078e0208 */
[----:B------:R-:W4:Y:S02]  /*01d0*/  LDG.E R12, desc[UR4][R12.64] ;  /* 0x000000040c0c7981 */ /* 0x000f24000c1e1900 */
[----:B------:R-:W-:-:S02]  /*01e0*/  IMAD.WIDE R16, R19, 0x4, R8 ;  /* 0x0000000413107825 */ /* 0x000fc400078e0208 */
[----:B------:R-:W4:Y:S02]  /*01f0*/  LDG.E R14, desc[UR4][R14.64] ;  /* 0x000000040e0e7981 */ /* 0x000f24000c1e1900 */
[----:B------:R-:W-:Y:S02]  /*0200*/  IMAD.WIDE R8, R21, 0x4, R8 ;  /* 0x0000000415087825 */ /* 0x000fe400078e0208 */
[----:B------:R-:W4:Y:S02]  /*0210*/  LDG.E R16, desc[UR4][R16.64] ;  /* 0x0000000410107981 */ /* 0x000f24000c1e1900 */
[----:B---3--:R-:W-:Y:S02]  /*0220*/  IMAD.WIDE R2, R7, 0x4, R2 ;  /* 0x0000000407027825 */ /* 0x008fe400078e0202 */
[----:B------:R0:W3:Y:S04]  /*0230*/  LDG.E R8, desc[UR4][R8.64] ;  /* 0x0000000408087981 */ /* 0x0000e8000c1e1900 */
[----:B------:R1:W5:Y:S01]  /*0240*/  LDG.E.EL R7, desc[UR4][R2.64] ;  /* 0x0000000402077981 */ /* 0x000362000c2e1900 */
[----:B0-----:R-:W-:Y:S01]  /*0250*/  HFMA2.MMA R9, -RZ, RZ, 1.625, 0 ;  /* 0x3e800000ff097435 */ /* 0x001fe200000001ff */
[----:B-1----:R-:W0:Y:S02]  /*0260*/  LDC.64 R2, c[0x0][0x238] ;  /* 0x00008e00ff027b82 */ /* 0x002e240000000a00 */
[----:B0-----:R-:W-:-:S04]  /*0270*/  IMAD.WIDE R2, R0, 0x4, R2 ;  /* 0x0000000400027825 */ /* 0x001fc800078e0202 */
[----:B--2---:R-:W-:-:S04]  /*0280*/  FADD R6, R6, 9.9999997473787516356e-06 ;  /* 0x3727c5ac06067421 */ /* 0x004fc80000000000 */
[----:B------:R-:W0:Y:S02]  /*0290*/  MUFU.SQRT R18, R6 ;  /* 0x0000000600127308 */ /* 0x000e240000002000 */
[C---:B0-----:R-:W-:Y:S02]  /*02a0*/  FSETP.GT.AND P0, PT, R18.reuse, 8.50705917302346158658e+37, PT ;  /* 0x7e8000001200780b */ /* 0x041fe40003f04000 */
[----:B------:R-:W-:-:S11]  /*02b0*/  FSETP.GEU.AND P1, PT, R18, 1.175494350822287508e-38, PT ;  /* 0x008000001200780b */ /* 0x000fd60003f2e000 */
[----:B------:R-:W-:-:S04]  /*02c0*/  @P0 FMUL R18, R18, 0.25 ;  /* 0x3e80000012120820 */ /* 0x000fc80000400000 */
[----:B------:R-:W-:-:S06]  /*02d0*/  @!P1 FMUL R18, R18, 16777216 ;  /* 0x4b80000012129820 */ /* 0x000fcc0000400000 */
[----:B------:R-:W0:Y:S01]  /*02e0*/  MUFU.RCP R18, R18 ;  /* 0x0000001200127308 */ /* 0x000e220000001000 */
[----:B------:R-:W-:Y:S01]  /*02f0*/  FSEL R9, R9, 1, P0 ;  /* 0x3f80000009097808 */ /* 0x000fe20000000000 */
[----:B----4-:R-:W-:-:S04]  /*0300*/  FADD R12, R12, -R11 ;  /* 0x8000000b0c0c7221 */ /* 0x010fc80000000000 */
[----:B------:R-:W-:Y:S01]  /*0310*/  @!P1 FMUL R9, R9, 16777216 ;  /* 0x4b80000009099820 */ /* 0x000fe20000400000 */
[C---:B------:R-:W-:Y:S01]  /*0320*/  FADD R14, -R11.reuse, R14 ;  /* 0x0000000e0b0e7221 */ /* 0x040fe20000000100 */
[----:B------:R-:W-:Y:S02]  /*0330*/  FADD R16, -R11, R16 ;  /* 0x000000100b107221 */ /* 0x000fe40000000100 */
[----:B0-----:R-:W-:-:S04]  /*0340*/  FMUL R9, R18, R9 ;  /* 0x0000000912097220 */ /* 0x001fc80000400000 */
[C---:B------:R-:W-:Y:S01]  /*0350*/  FMUL R12, R9.reuse, R12 ;  /* 0x0000000c090c7220 */ /* 0x040fe20000400000 */
[----:B------:R-:W-:Y:S01]  /*0360*/  FMUL R14, R9, R14 ;  /* 0x0000000e090e7220 */ /* 0x000fe20000400000 */
[----:B---3--:R-:W-:Y:S01]  /*0370*/  FADD R8, -R11, R8 ;  /* 0x000000080b087221 */ /* 0x008fe20000000100 */
[C---:B------:R-:W-:Y:S01]  /*0380*/  FMUL R16, R9.reuse, R16 ;  /* 0x0000001009107220 */ /* 0x040fe20000400000 */
[C-C-:B-----5:R-:W-:Y:S01]  /*0390*/  FFMA R12, R4.reuse, R12, R7.reuse ;  /* 0x0000000c040c7223 */ /* 0x160fe20000000007 */
[C-C-:B------:R-:W-:Y:S01]  /*03a0*/  FFMA R14, R4.reuse, R14, R7.reuse ;  /* 0x0000000e040e7223 */ /* 0x140fe20000000007 */
[----:B------:R-:W-:Y:S01]  /*03b0*/  FMUL R8, R9, R8 ;  /* 0x0000000809087220 */ /* 0x000fe20000400000 */
[--C-:B------:R-:W-:Y:S02]  /*03c0*/  FFMA R16, R4, R16, R7.reuse ;  /* 0x0000001004107223 */ /* 0x100fe40000000007 */
[----:B------:R-:W-:Y:S02]  /*03d0*/  FSETP.GEU.AND P2, PT, R12, RZ, PT ;  /* 0x000000ff0c00720b */ /* 0x000fe40003f4e000 */
[----:B------:R-:W-:Y:S01]  /*03e0*/  FSETP.GEU.AND P1, PT, R14, RZ, PT ;  /* 0x000000ff0e00720b */ /* 0x000fe20003f2e000 */
[----:B------:R-:W-:Y:S01]  /*03f0*/  FFMA R8, R4, R8, R7 ;  /* 0x0000000804087223 */ /* 0x000fe20000000007 */
[----:B------:R-:W-:-:S02]  /*0400*/  FSETP.GEU.AND P0, PT, R16, RZ, PT ;  /* 0x000000ff1000720b */ /* 0x000fc40003f0e000 */
[----:B------:R-:W-:Y:S02]  /*0410*/  FSEL R12, R12, RZ, P2 ;  /* 0x000000ff0c0c7208 */ /* 0x000fe40001000000 */
[----:B------:R-:W-:Y:S02]  /*0420*/  FSEL R5, R14, RZ, P1 ;  /* 0x000000ff0e057208 */ /* 0x000fe40000800000 */
[----:B------:R-:W-:Y:S02]  /*0430*/  FSETP.GEU.AND P1, PT, R8, RZ, PT ;  /* 0x000000ff0800720b */ /* 0x000fe40003f2e000 */
[----:B------:R-:W-:Y:S01]  /*0440*/  FSEL R16, R16, RZ, P0 ;  /* 0x000000ff10107208 */ /* 0x000fe20000000000 */
[----:B------:R-:W-:Y:S01]  /*0450*/  FADD R5, R12, R5 ;  /* 0x000000050c057221 */ /* 0x000fe20000000000 */
[----:B------:R-:W-:-:S03]  /*0460*/  FSEL R8, R8, RZ, P1 ;  /* 0x000000ff08087208 */ /* 0x000fc60000800000 */
[----:B------:R-:W-:-:S04]  /*0470*/  FADD R5, R5, R16 ;  /* 0x0000001005057221 */ /* 0x000fc80000000000 */
[----:B------:R-:W-:-:S04]  /*0480*/  FADD R5, R5, R8 ;  /* 0x0000000805057221 */ /* 0x000fc80000000000 */
[----:B------:R-:W-:-:S05]  /*0490*/  FMUL R5, R5, 0.25 ;  /* 0x3e80000005057820 */ /* 0x000fca0000400000 */
[----:B------:R-:W-:Y:S01]  /*04a0*/  STG.E desc[UR4][R2.64], R5 ;  /* 0x0000000502007986 */ /* 0x000fe2000c101904 */
[----:B------:R-:W-:Y:S05]  /*04b0*/  EXIT ;  /* 0x000000000000794d */ /* 0x000fea0003800000 */
.L_x_0:
[----:B------:R-:W-:-:S00]  /*04c0*/  BRA `(.L_x_0) ;  /* 0xfffffffc00fc7947 */ /* 0x000fc0000383ffff */
[----:B------:R-:W-:-:S00]  /*04d0*/  NOP ;  /* 0x0000000000007918 */ /* 0x000fc00000000000 */
        /* <DEDUP_REMOVED lines=10> */
.L_x_1:


//--------------------- .nv.global.init           --------------------------
	.section	.nv.global.init,"aw",@progbits
.nv.global.init:
	.type		_$_str,@object
	.size		_$_str,(_$_str_$_2 - _$_str)
_$_str:
        /*0000*/ 	.byte	0x5f, 0x5f, 0x43, 0x55, 0x44, 0x41, 0x5f, 0x46, 0x54, 0x5a, 0x00
	.type		_$_str_$_2,@object
	.size		_$_str_$_2,(.L_1 - _$_str_$_2)
_$_str_$_2:
        /*000b*/ 	.byte	0x5f, 0x5f, 0x43, 0x55, 0x44, 0x41, 0x5f, 0x50, 0x52, 0x45, 0x43, 0x5f, 0x53, 0x51, 0x52, 0x54
        /*001b*/ 	.byte	0x00
.L_1:


//--------------------- .nv.constant0.triton_poi_fused__native_batch_norm_legit_no_training_mean_relu_19 --------------------------
	.section	.nv.constant0.triton_poi_fused__native_batch_norm_legit_no_training_mean_relu_19,"a",@progbits
	.sectionflags	@""
	.align	4
.nv.constant0.triton_poi_fused__native_batch_norm_legit_no_training_mean_relu_19:
	.zero		580
